	.headerflags	@"EF_CUDA_TEXMODE_UNIFIED EF_CUDA_64BIT_ADDRESS EF_CUDA_ACCELERATORS EF_CUDA_SM90 EF_CUDA_VIRTUAL_SM(EF_CUDA_SM90)"
	.elftype	@"ET_EXEC"


//--------------------- .nv.info                  --------------------------
	.section	.nv.info,"",@"SHT_CUDA_INFO"
	.align	4


	//----- nvinfo : EIATTR_REGCOUNT
	.align		4
        /*0000*/ 	.byte	0x04, 0x2f
        /*0002*/ 	.short	(.L_3 - .L_2)
	.align		4
.L_2:
        /*0004*/ 	.word	index@(triton_poi_fused__native_batch_norm_legit_no_training_relu_28)
        /*0008*/ 	.word	0x00000020


	//----- nvinfo : EIATTR_MIN_STACK_SIZE
	.align		4
.L_3:
        /*000c*/ 	.byte	0x04, 0x12
        /*000e*/ 	.short	(.L_5 - .L_4)
	.align		4
.L_4:
        /*0010*/ 	.word	index@(triton_poi_fused__native_batch_norm_legit_no_training_relu_28)
        /*0014*/ 	.word	0x00000000


	//----- nvinfo : EIATTR_FRAME_SIZE
	.align		4
.L_5:
        /*0018*/ 	.byte	0x04, 0x11
        /*001a*/ 	.short	(.L_7 - .L_6)
	.align		4
.L_6:
        /*001c*/ 	.word	index@(triton_poi_fused__native_batch_norm_legit_no_training_relu_28)
        /*0020*/ 	.word	0x00000000


	//----- nvinfo : EIATTR_MIN_STACK_SIZE
	.align		4
.L_7:
        /*0024*/ 	.byte	0x04, 0x12
        /*0026*/ 	.short	(.L_9 - .L_8)
	.align		4
.L_8:
        /*0028*/ 	.word	index@(triton_poi_fused__native_batch_norm_legit_no_training_relu_28)
        /*002c*/ 	.word	0x00000000
.L_9:


//--------------------- .nv.info.triton_poi_fused__native_batch_norm_legit_no_training_relu_28 --------------------------
	.section	.nv.info.triton_poi_fused__native_batch_norm_legit_no_training_relu_28,"",@"SHT_CUDA_INFO"
	.sectionflags	@""
	.align	4


	//----- nvinfo : EIATTR_CUDA_API_VERSION
	.align		4
        /*0000*/ 	.byte	0x04, 0x37
        /*0002*/ 	.short	(.L_11 - .L_10)
.L_10:
        /*0004*/ 	.word	0x0000007c


	//----- nvinfo : EIATTR_KPARAM_INFO
	.align		4
.L_11:
        /*0008*/ 	.byte	0x04, 0x17
        /*000a*/ 	.short	(.L_13 - .L_12)
.L_12:
        /*000c*/ 	.word	0x00000000
        /*0010*/ 	.short	0x0006
        /*0012*/ 	.short	0x0030
        /*0014*/ 	.byte	0x00, 0xf0, 0x11, 0x00


	//----- nvinfo : EIATTR_KPARAM_INFO
	.align		4
.L_13:
        /*0018*/ 	.byte	0x04, 0x17
        /*001a*/ 	.short	(.L_15 - .L_14)
.L_14:
        /*001c*/ 	.word	0x00000000
        /*0020*/ 	.short	0x0005
        /*0022*/ 	.short	0x0028
        /*0024*/ 	.byte	0x00, 0xf4, 0x21, 0x00


	//----- nvinfo : EIATTR_KPARAM_INFO
	.align		4
.L_15:
        /*0028*/ 	.byte	0x04, 0x17
        /*002a*/ 	.short	(.L_17 - .L_16)
.L_16:
        /*002c*/ 	.word	0x00000000
        /*0030*/ 	.short	0x0004
        /*0032*/ 	.short	0x0020
        /*0034*/ 	.byte	0x00, 0xf4, 0x21, 0x00


	//----- nvinfo : EIATTR_KPARAM_INFO
	.align		4
.L_17:
        /*0038*/ 	.byte	0x04, 0x17
        /*003a*/ 	.short	(.L_19 - .L_18)
.L_18:
        /*003c*/ 	.word	0x00000000
        /*0040*/ 	.short	0x0003
        /*0042*/ 	.short	0x0018
        /*0044*/ 	.byte	0x00, 0xf4, 0x21, 0x00


	//----- nvinfo : EIATTR_KPARAM_INFO
	.align		4
.L_19:
        /*0048*/ 	.byte	0x04, 0x17
        /*004a*/ 	.short	(.L_21 - .L_20)
.L_20:
        /*004c*/ 	.word	0x00000000
        /*0050*/ 	.short	0x0002
        /*0052*/ 	.short	0x0010
        /*0054*/ 	.byte	0x00, 0xf4, 0x21, 0x00


	//----- nvinfo : EIATTR_KPARAM_INFO
	.align		4
.L_21:
        /*0058*/ 	.byte	0x04, 0x17
        /*005a*/ 	.short	(.L_23 - .L_22)
.L_22:
        /*005c*/ 	.word	0x00000000
        /*0060*/ 	.short	0x0001
        /*0062*/ 	.short	0x0008
        /*0064*/ 	.byte	0x00, 0xf4, 0x21, 0x00


	//----- nvinfo : EIATTR_KPARAM_INFO
	.align		4
.L_23:
        /*0068*/ 	.byte	0x04, 0x17
        /*006a*/ 	.short	(.L_25 - .L_24)
.L_24:
        /*006c*/ 	.word	0x00000000
        /*0070*/ 	.short	0x0000
        /*0072*/ 	.short	0x0000
        /*0074*/ 	.byte	0x00, 0xf4, 0x21, 0x00


	//----- nvinfo : EIATTR_SPARSE_MMA_MASK
	.align		4
.L_25:
        /*0078*/ 	.byte	0x03, 0x50
        /*007a*/ 	.short	0x0000


	//----- nvinfo : EIATTR_MAXREG_COUNT
	.align		4
        /*007c*/ 	.byte	0x03, 0x1b
        /*007e*/ 	.short	0x00ff


	//----- nvinfo : EIATTR_EXIT_INSTR_OFFSETS
	.align		4
        /*0080*/ 	.byte	0x04, 0x1c
        /*0082*/ 	.short	(.L_27 - .L_26)


	//   ....[0]....
.L_26:
        /*0084*/ 	.word	0x00000ba0


	//   ....[1]....
        /*0088*/ 	.word	0x00000bc0


	//----- nvinfo : EIATTR_REQNTID
	.align		4
.L_27:
        /*008c*/ 	.byte	0x04, 0x10
        /*008e*/ 	.short	(.L_29 - .L_28)
.L_28:
        /*0090*/ 	.word	0x00000080
        /*0094*/ 	.word	0x00000001
        /*0098*/ 	.word	0x00000001


	//----- nvinfo : EIATTR_CBANK_PARAM_SIZE
	.align		4
.L_29:
        /*009c*/ 	.byte	0x03, 0x19
        /*009e*/ 	.short	0x0034


	//----- nvinfo : EIATTR_PARAM_CBANK
	.align		4
        /*00a0*/ 	.byte	0x04, 0x0a
        /*00a2*/ 	.short	(.L_31 - .L_30)
	.align		4
.L_30:
        /*00a4*/ 	.word	index@(.nv.constant0.triton_poi_fused__native_batch_norm_legit_no_training_relu_28)
        /*00a8*/ 	.short	0x0210
        /*00aa*/ 	.short	0x0034


	//----- nvinfo : EIATTR_SW_WAR
	.align		4
.L_31:
        /*00ac*/ 	.byte	0x04, 0x36
        /*00ae*/ 	.short	(.L_33 - .L_32)
.L_32:
        /*00b0*/ 	.word	0x00000008
.L_33:


//--------------------- .nv.callgraph             --------------------------
	.section	.nv.callgraph,"",@"SHT_CUDA_CALLGRAPH"
	.align	4
	.sectionentsize	8
	.align		4
        /*0000*/ 	.word	0x00000000
	.align		4
        /*0004*/ 	.word	0xffffffff
	.align		4
        /*0008*/ 	.word	0x00000000
	.align		4
        /*000c*/ 	.word	0xfffffffe
	.align		4
        /*0010*/ 	.word	0x00000000
	.align		4
        /*0014*/ 	.word	0xfffffffd
	.align		4
        /*0018*/ 	.word	0x00000000
	.align		4
        /*001c*/ 	.word	0xfffffffc


//--------------------- .nv.constant4             --------------------------
	.section	.nv.constant4,"a",@progbits
	.align	8
	.align		8
.nv.constant4:
        /*0000*/ 	.dword	_$_str
	.align		8
        /*0008*/ 	.dword	_$_str_$_2


//--------------------- .text.triton_poi_fused__native_batch_norm_legit_no_training_relu_28 --------------------------
	.section	.text.triton_poi_fused__native_batch_norm_legit_no_training_relu_28,"ax",@progbits
	.align	128
        .global         triton_poi_fused__native_batch_norm_legit_no_training_relu_28
        .type           triton_poi_fused__native_batch_norm_legit_no_training_relu_28,@function
        .size           triton_poi_fused__native_batch_norm_legit_no_training_relu_28,(.L_x_1 - triton_poi_fused__native_batch_norm_legit_no_training_relu_28)
        .other          triton_poi_fused__native_batch_norm_legit_no_training_relu_28,@"STO_CUDA_ENTRY STV_DEFAULT"
triton_poi_fused__native_batch_norm_legit_no_training_relu_28:
.text.triton_poi_fused__native_batch_norm_legit_no_training_relu_28:
[----:B------:R-:W0:Y:S02]  /*0000*/  LDC R1, c[0x0][0x28] ;  /* 0x00000a00ff017b82 */ /* 0x000e240000000800 */
[----:B------:R-:W1:Y:S01]  /*0010*/  S2R R0, SR_TID.X ;  /* 0x0000000000007919 */ /* 0x000e620000002100 */
[----:B------:R-:W2:Y:S01]  /*0020*/  LDC.64 R28, c[0x0][0x210] ;  /* 0x00008400ff1c7b82 */ /* 0x000ea20000000a00 */
[----:B------:R-:W-:Y:S02]  /*0030*/  CS2R R4, SRZ ;  /* 0x0000000000047805 */ /* 0x000fe4000001ff00 */
[----:B------:R-:W-:Y:S01]  /*0040*/  CS2R R6, SRZ ;  /* 0x0000000000067805 */ /* 0x000fe2000001ff00 */
[----:B------:R-:W3:Y:S01]  /*0050*/  S2R R3, SR_CTAID.X ;  /* 0x0000000000037919 */ /* 0x000ee20000002500 */
[----:B------:R-:W-:Y:S02]  /*0060*/  CS2R R8, SRZ ;  /* 0x0000000000087805 */ /* 0x000fe4000001ff00 */
[----:B------:R-:W-:Y:S01]  /*0070*/  CS2R R10, SRZ ;  /* 0x00000000000a7805 */ /* 0x000fe2000001ff00 */
[----:B------:R-:W-:Y:S01]  /*0080*/  ULDC.64 UR4, c[0x0][0x208] ;  /* 0x0000820000047ab9 */ /* 0x000fe20000000a00 */
[----:B------:R-:W4:Y:S08]  /*0090*/  LDC.64 R20, c[0x0][0x218] ;  /* 0x00008600ff147b82 */ /* 0x000f300000000a00 */
[----:B------:R-:W5:Y:S01]  /*00a0*/  LDC.64 R26, c[0x0][0x220] ;  /* 0x00008800ff1a7b82 */ /* 0x000f620000000a00 */
[----:B-1----:R-:W-:-:S04]  /*00b0*/  SHF.L.U32 R0, R0, 0x2, RZ ;  /* 0x0000000200007819 */ /* 0x002fc800000006ff */
[----:B------:R-:W-:-:S04]  /*00c0*/  LOP3.LUT R0, R0, 0x1fc, RZ, 0xc0, !PT ;  /* 0x000001fc00007812 */ /* 0x000fc800078ec0ff */
[----:B---3--:R-:W-:-:S04]  /*00d0*/  LEA R0, R3, R0, 0xa ;  /* 0x0000000003007211 */ /* 0x008fc800078e50ff */
[C---:B------:R-:W-:Y:S01]  /*00e0*/  ISETP.GE.AND P1, PT, R0.reuse, 0x15cd80, PT ;  /* 0x0015cd800000780c */ /* 0x040fe20003f26270 */
[----:B------:R-:W-:-:S04]  /*00f0*/  IMAD.HI R2, R0, 0x2aaaaaab, RZ ;  /* 0x2aaaaaab00027827 */ /* 0x000fc800078e02ff */
[----:B--2---:R-:W-:Y:S01]  /*0100*/  IMAD.WIDE R28, R0, 0x4, R28 ;  /* 0x00000004001c7825 */ /* 0x004fe200078e021c */
[----:B------:R-:W-:-:S04]  /*0110*/  SHF.R.U32.HI R3, RZ, 0x1f, R2 ;  /* 0x0000001fff037819 */ /* 0x000fc80000011602 */
[----:B------:R-:W-:-:S03]  /*0120*/  LEA.HI R3, R2, R3, RZ, 0x1c ;  /* 0x0000000302037211 */ /* 0x000fc600078fe0ff */
[----:B------:R-:W2:Y:S02]  /*0130*/  @!P1 LDG.E.128 R8, desc[UR4][R28.64] ;  /* 0x000000041c089981 */ /* 0x000ea4000c1e1d00 */
[----:B------:R-:W-:-:S04]  /*0140*/  IMAD R2, R3, -0x60, R0 ;  /* 0xffffffa003027824 */ /* 0x000fc800078e0200 */
[----:B----4-:R-:W-:-:S05]  /*0150*/  IMAD.WIDE R12, R2, 0x4, R20 ;  /* 0x00000004020c7825 */ /* 0x010fca00078e0214 */
[----:B------:R1:W2:Y:S01]  /*0160*/  @!P1 LDG.E.EL.128 R4, desc[UR4][R12.64] ;  /* 0x000000040c049981 */ /* 0x0002a2000c2e1d00 */
[----:B------:R-:W-:-:S05]  /*0170*/  IADD3 R3, R0, 0x200, RZ ;  /* 0x0000020000037810 */ /* 0x000fca0007ffe0ff */
[----:B------:R-:W-:-:S05]  /*0180*/  IMAD.HI R14, R3, 0x2aaaaaab, RZ ;  /* 0x2aaaaaab030e7827 */ /* 0x000fca00078e02ff */
[----:B------:R-:W-:-:S04]  /*0190*/  SHF.R.U32.HI R15, RZ, 0x1f, R14 ;  /* 0x0000001fff0f7819 */ /* 0x000fc8000001160e */
[----:B------:R-:W-:Y:S02]  /*01a0*/  LEA.HI R14, R14, R15, RZ, 0x1c ;  /* 0x0000000f0e0e7211 */ /* 0x000fe400078fe0ff */
[----:B------:R-:W-:Y:S02]  /*01b0*/  ISETP.GE.AND P0, PT, R3, 0x15cd80, PT ;  /* 0x0015cd800300780c */ /* 0x000fe40003f06270 */
[----:B-1----:R-:W-:Y:S01]  /*01c0*/  CS2R R12, SRZ ;  /* 0x00000000000c7805 */ /* 0x002fe2000001ff00 */
[----:B------:R-:W-:Y:S01]  /*01d0*/  IMAD R3, R14, -0x60, R3 ;  /* 0xffffffa00e037824 */ /* 0x000fe200078e0203 */
[----:B------:R-:W-:Y:S02]  /*01e0*/  CS2R R14, SRZ ;  /* 0x00000000000e7805 */ /* 0x000fe4000001ff00 */
[----:B------:R-:W-:Y:S02]  /*01f0*/  CS2R R16, SRZ ;  /* 0x0000000000107805 */ /* 0x000fe4000001ff00 */
[----:B------:R-:W-:Y:S01]  /*0200*/  CS2R R18, SRZ ;  /* 0x0000000000127805 */ /* 0x000fe2000001ff00 */
[----:B------:R-:W-:Y:S01]  /*0210*/  IMAD.WIDE R24, R3, 0x4, R20 ;  /* 0x0000000403187825 */ /* 0x000fe200078e0214 */
[----:B------:R-:W-:-:S02]  /*0220*/  CS2R R20, SRZ ;  /* 0x0000000000147805 */ /* 0x000fc4000001ff00 */
[----:B------:R-:W-:Y:S02]  /*0230*/  CS2R R22, SRZ ;  /* 0x0000000000167805 */ /* 0x000fe4000001ff00 */
[----:B------:R1:W3:Y:S04]  /*0240*/  @!P0 LDG.E.EL.128 R16, desc[UR4][R24.64] ;  /* 0x0000000418108981 */ /* 0x0002e8000c2e1d00 */
[----:B------:R-:W3:Y:S01]  /*0250*/  @!P0 LDG.E.128 R20, desc[UR4][R28.64+0x800] ;  /* 0x000800041c148981 */ /* 0x000ee2000c1e1d00 */
[----:B-1----:R-:W-:Y:S01]  /*0260*/  CS2R R24, SRZ ;  /* 0x0000000000187805 */ /* 0x002fe2000001ff00 */
[----:B--2---:R-:W-:Y:S01]  /*0270*/  FADD R4, -R4, R8 ;  /* 0x0000000804047221 */ /* 0x004fe20000000100 */
[----:B------:R-:W-:Y:S01]  /*0280*/  FADD R5, -R5, R9 ;  /* 0x0000000905057221 */ /* 0x000fe20000000100 */
[----:B-----5:R-:W-:-:S05]  /*0290*/  IMAD.WIDE R8, R2, 0x4, R26 ;  /* 0x0000000402087825 */ /* 0x020fca00078e021a */
[----:B------:R1:W2:Y:S02]  /*02a0*/  @!P1 LDG.E.EL.128 R12, desc[UR4][R8.64] ;  /* 0x00000004080c9981 */ /* 0x0002a4000c2e1d00 */
[----:B-1----:R-:W-:Y:S01]  /*02b0*/  IMAD.WIDE R8, R3, 0x4, R26 ;  /* 0x0000000403087825 */ /* 0x002fe200078e021a */
[----:B------:R-:W-:-:S06]  /*02c0*/  CS2R R26, SRZ ;  /* 0x00000000001a7805 */ /* 0x000fcc000001ff00 */
[----:B------:R-:W4:Y:S01]  /*02d0*/  @!P0 LDG.E.EL.128 R24, desc[UR4][R8.64] ;  /* 0x0000000408188981 */ /* 0x000f22000c2e1d00 */
[----:B------:R-:W-:Y:S01]  /*02e0*/  FADD R6, -R6, R10 ;  /* 0x0000000a06067221 */ /* 0x000fe20000000100 */
[----:B---3--:R-:W-:Y:S01]  /*02f0*/  FADD R17, -R17, R21 ;  /* 0x0000001511117221 */ /* 0x008fe20000000100 */
[----:B------:R-:W-:Y:S01]  /*0300*/  HFMA2.MMA R21, -RZ, RZ, 1.625, 0 ;  /* 0x3e800000ff157435 */ /* 0x000fe200000001ff */
[----:B------:R-:W-:Y:S01]  /*0310*/  FADD R28, -R19, R23 ;  /* 0x00000017131c7221 */ /* 0x000fe20000000100 */
[----:B------:R-:W-:Y:S01]  /*0320*/  FADD R7, -R7, R11 ;  /* 0x0000000b07077221 */ /* 0x000fe20000000100 */
[----:B------:R-:W-:Y:S01]  /*0330*/  FADD R16, -R16, R20 ;  /* 0x0000001410107221 */ /* 0x000fe20000000100 */
[----:B------:R-:W-:Y:S01]  /*0340*/  FADD R18, -R18, R22 ;  /* 0x0000001612127221 */ /* 0x000fe20000000100 */
[----:B--2---:R-:W-:Y:S01]  /*0350*/  FADD R10, R12, 9.9999997473787516356e-06 ;  /* 0x3727c5ac0c0a7421 */ /* 0x004fe20000000000 */
[----:B------:R-:W-:-:S05]  /*0360*/  FADD R12, R13, 9.9999997473787516356e-06 ;  /* 0x3727c5ac0d0c7421 */ /* 0x000fca0000000000 */
[----:B------:R-:W1:Y:S01]  /*0370*/  MUFU.SQRT R10, R10 ;  /* 0x0000000a000a7308 */ /* 0x000e620000002000 */
[----:B------:R-:W-:Y:S01]  /*0380*/  FADD R13, R14, 9.9999997473787516356e-06 ;  /* 0x3727c5ac0e0d7421 */ /* 0x000fe20000000000 */
[----:B------:R-:W-:-:S06]  /*0390*/  FADD R14, R15, 9.9999997473787516356e-06 ;  /* 0x3727c5ac0f0e7421 */ /* 0x000fcc0000000000 */
[----:B------:R-:W2:Y:S08]  /*03a0*/  MUFU.SQRT R12, R12 ;  /* 0x0000000c000c7308 */ /* 0x000eb00000002000 */
[----:B------:R-:W3:Y:S01]  /*03b0*/  MUFU.SQRT R13, R13 ;  /* 0x0000000d000d7308 */ /* 0x000ee20000002000 */
[C---:B-1----:R-:W-:Y:S01]  /*03c0*/  FSETP.GT.AND P4, PT, R10.reuse, 8.50705917302346158658e+37, PT ;  /* 0x7e8000000a00780b */ /* 0x042fe20003f84000 */
[----:B----4-:R-:W-:Y:S01]  /*03d0*/  FADD R25, R25, 9.9999997473787516356e-06 ;  /* 0x3727c5ac19197421 */ /* 0x010fe20000000000 */
[----:B------:R-:W-:-:S05]  /*03e0*/  FSETP.GEU.AND P2, PT, R10, 1.175494350822287508e-38, PT ;  /* 0x008000000a00780b */ /* 0x000fca0003f4e000 */
[----:B------:R-:W1:Y:S01]  /*03f0*/  MUFU.SQRT R14, R14 ;  /* 0x0000000e000e7308 */ /* 0x000e620000002000 */
[----:B--2---:R-:W-:Y:S01]  /*0400*/  FSETP.GT.AND P5, PT, R12, 8.50705917302346158658e+37, PT ;  /* 0x7e8000000c00780b */ /* 0x004fe20003fa4000 */
[----:B------:R-:W-:Y:S01]  /*0410*/  FADD R24, R24, 9.9999997473787516356e-06 ;  /* 0x3727c5ac18187421 */ /* 0x000fe20000000000 */
[----:B------:R-:W-:Y:S01]  /*0420*/  FADD R26, R26, 9.9999997473787516356e-06 ;  /* 0x3727c5ac1a1a7421 */ /* 0x000fe20000000000 */
[----:B------:R-:W-:Y:S02]  /*0430*/  FSEL R19, R21, 1, P4 ;  /* 0x3f80000015137808 */ /* 0x000fe40002000000 */
[----:B---3--:R-:W-:Y:S02]  /*0440*/  FSETP.GT.AND P3, PT, R13, 8.50705917302346158658e+37, PT ;  /* 0x7e8000000d00780b */ /* 0x008fe40003f64000 */
[----:B------:R-:W2:Y:S01]  /*0450*/  MUFU.SQRT R8, R25 ;  /* 0x0000001900087308 */ /* 0x000ea20000002000 */
[----:B------:R-:W-:Y:S01]  /*0460*/  @P4 FMUL R10, R10, 0.25 ;  /* 0x3e8000000a0a4820 */ /* 0x000fe20000400000 */
[----:B------:R-:W-:-:S06]  /*0470*/  FSETP.GEU.AND P4, PT, R12, 1.175494350822287508e-38, PT ;  /* 0x008000000c00780b */ /* 0x000fcc0003f8e000 */
[----:B------:R-:W3:Y:S01]  /*0480*/  MUFU.SQRT R15, R24 ;  /* 0x00000018000f7308 */ /* 0x000ee20000002000 */
[----:B-1----:R-:W-:Y:S01]  /*0490*/  FSETP.GT.AND P6, PT, R14, 8.50705917302346158658e+37, PT ;  /* 0x7e8000000e00780b */ /* 0x002fe20003fc4000 */
[----:B------:R-:W-:Y:S01]  /*04a0*/  @!P2 FMUL R10, R10, 16777216 ;  /* 0x4b8000000a0aa820 */ /* 0x000fe20000400000 */
[----:B------:R-:W-:-:S05]  /*04b0*/  @P5 FMUL R12, R12, 0.25 ;  /* 0x3e8000000c0c5820 */ /* 0x000fca0000400000 */
[----:B------:R-:W1:Y:S01]  /*04c0*/  MUFU.SQRT R11, R26 ;  /* 0x0000001a000b7308 */ /* 0x000e620000002000 */
[----:B------:R-:W-:Y:S01]  /*04d0*/  FSEL R9, R21, 1, P5 ;  /* 0x3f80000015097808 */ /* 0x000fe20002800000 */
[----:B------:R-:W-:Y:S01]  /*04e0*/  FADD R27, R27, 9.9999997473787516356e-06 ;  /* 0x3727c5ac1b1b7421 */ /* 0x000fe20000000000 */
[C---:B------:R-:W-:Y:S01]  /*04f0*/  FSETP.GEU.AND P5, PT, R13.reuse, 1.175494350822287508e-38, PT ;  /* 0x008000000d00780b */ /* 0x040fe20003fae000 */
[----:B------:R-:W-:Y:S01]  /*0500*/  @P3 FMUL R13, R13, 0.25 ;  /* 0x3e8000000d0d3820 */ /* 0x000fe20000400000 */
[----:B------:R-:W-:Y:S02]  /*0510*/  FSEL R20, R21, 1, P3 ;  /* 0x3f80000015147808 */ /* 0x000fe40001800000 */
[----:B------:R-:W-:Y:S01]  /*0520*/  FSETP.GEU.AND P3, PT, R14, 1.175494350822287508e-38, PT ;  /* 0x008000000e00780b */ /* 0x000fe20003f6e000 */
[----:B------:R-:W4:Y:S01]  /*0530*/  MUFU.RCP R10, R10 ;  /* 0x0000000a000a7308 */ /* 0x000f220000001000 */
[----:B------:R-:W-:Y:S01]  /*0540*/  @!P4 FMUL R12, R12, 16777216 ;  /* 0x4b8000000c0cc820 */ /* 0x000fe20000400000 */
[----:B------:R-:W-:Y:S01]  /*0550*/  @!P4 FMUL R9, R9, 16777216 ;  /* 0x4b8000000909c820 */ /* 0x000fe20000400000 */
[----:B--2---:R-:W-:Y:S01]  /*0560*/  FSETP.GT.AND P4, PT, R8, 8.50705917302346158658e+37, PT ;  /* 0x7e8000000800780b */ /* 0x004fe20003f84000 */
[----:B------:R-:W-:Y:S01]  /*0570*/  @!P2 FMUL R19, R19, 16777216 ;  /* 0x4b8000001313a820 */ /* 0x000fe20000400000 */
[----:B---3--:R-:W-:-:S03]  /*0580*/  FSETP.GT.AND P2, PT, R15, 8.50705917302346158658e+37, PT ;  /* 0x7e8000000f00780b */ /* 0x008fc60003f44000 */
[----:B------:R4:W2:Y:S01]  /*0590*/  MUFU.SQRT R22, R27 ;  /* 0x0000001b00167308 */ /* 0x0008a20000002000 */
[----:B------:R-:W-:Y:S01]  /*05a0*/  @P6 FMUL R14, R14, 0.25 ;  /* 0x3e8000000e0e6820 */ /* 0x000fe20000400000 */
[----:B------:R-:W-:Y:S02]  /*05b0*/  FSEL R23, R21, 1, P6 ;  /* 0x3f80000015177808 */ /* 0x000fe40003000000 */
[----:B-1----:R-:W-:Y:S01]  /*05c0*/  FSETP.GT.AND P6, PT, R11, 8.50705917302346158658e+37, PT ;  /* 0x7e8000000b00780b */ /* 0x002fe20003fc4000 */
[----:B------:R-:W-:Y:S02]  /*05d0*/  @!P3 FMUL R14, R14, 16777216 ;  /* 0x4b8000000e0eb820 */ /* 0x000fe40000400000 */
[----:B------:R-:W-:Y:S01]  /*05e0*/  @!P3 FMUL R23, R23, 16777216 ;  /* 0x4b8000001717b820 */ /* 0x000fe20000400000 */
[----:B------:R-:W-:Y:S01]  /*05f0*/  FSETP.GEU.AND P3, PT, R8, 1.175494350822287508e-38, PT ;  /* 0x008000000800780b */ /* 0x000fe20003f6e000 */
[----:B------:R-:W-:Y:S01]  /*0600*/  @!P5 FMUL R13, R13, 16777216 ;  /* 0x4b8000000d0dd820 */ /* 0x000fe20000400000 */
[----:B------:R-:W-:Y:S01]  /*0610*/  @!P5 FMUL R20, R20, 16777216 ;  /* 0x4b8000001414d820 */ /* 0x000fe20000400000 */
[----:B------:R-:W-:Y:S01]  /*0620*/  @P4 FMUL R8, R8, 0.25 ;  /* 0x3e80000008084820 */ /* 0x000fe20000400000 */
[----:B------:R-:W-:Y:S01]  /*0630*/  FSEL R26, R21, 1, P4 ;  /* 0x3f800000151a7808 */ /* 0x000fe20002000000 */
[----:B----4-:R-:W-:Y:S01]  /*0640*/  FMUL R27, R10, R19 ;  /* 0x000000130a1b7220 */ /* 0x010fe20000400000 */
[C---:B------:R-:W-:Y:S01]  /*0650*/  FSETP.GEU.AND P5, PT, R15.reuse, 1.175494350822287508e-38, PT ;  /* 0x008000000f00780b */ /* 0x040fe20003fae000 */
[----:B------:R-:W-:Y:S01]  /*0660*/  @P2 FMUL R15, R15, 0.25 ;  /* 0x3e8000000f0f2820 */ /* 0x000fe20000400000 */
[----:B--2---:R-:W-:Y:S01]  /*0670*/  FSETP.GT.AND P4, PT, R22, 8.50705917302346158658e+37, PT ;  /* 0x7e8000001600780b */ /* 0x004fe20003f84000 */
[----:B------:R-:W1:Y:S01]  /*0680*/  MUFU.RCP R14, R14 ;  /* 0x0000000e000e7308 */ /* 0x000e620000001000 */
[----:B------:R-:W-:-:S02]  /*0690*/  FSEL R19, R21, 1, P2 ;  /* 0x3f80000015137808 */ /* 0x000fc40001000000 */
[C---:B------:R-:W-:Y:S01]  /*06a0*/  FSETP.GEU.AND P2, PT, R11.reuse, 1.175494350822287508e-38, PT ;  /* 0x008000000b00780b */ /* 0x040fe20003f4e000 */
[----:B------:R-:W-:Y:S01]  /*06b0*/  @P6 FMUL R11, R11, 0.25 ;  /* 0x3e8000000b0b6820 */ /* 0x000fe20000400000 */
[----:B------:R-:W-:Y:S02]  /*06c0*/  FSEL R25, R21, 1, P6 ;  /* 0x3f80000015197808 */ /* 0x000fe40003000000 */
[C---:B------:R-:W-:Y:S01]  /*06d0*/  FSETP.GEU.AND P6, PT, R22.reuse, 1.175494350822287508e-38, PT ;  /* 0x008000001600780b */ /* 0x040fe20003fce000 */
[----:B------:R-:W2:Y:S04]  /*06e0*/  MUFU.RCP R13, R13 ;  /* 0x0000000d000d7308 */ /* 0x000ea80000001000 */
[----:B------:R-:W-:-:S04]  /*06f0*/  @P4 FMUL R22, R22, 0.25 ;  /* 0x3e80000016164820 */ /* 0x000fc80000400000 */
[----:B------:R-:W3:Y:S01]  /*0700*/  MUFU.RCP R24, R12 ;  /* 0x0000000c00187308 */ /* 0x000ee20000001000 */
[----:B-1----:R-:W-:-:S03]  /*0710*/  FMUL R23, R14, R23 ;  /* 0x000000170e177220 */ /* 0x002fc60000400000 */
[----:B------:R-:W-:Y:S01]  /*0720*/  @!P6 FMUL R22, R22, 16777216 ;  /* 0x4b8000001616e820 */ /* 0x000fe20000400000 */
[----:B------:R-:W-:Y:S01]  /*0730*/  @!P3 FMUL R8, R8, 16777216 ;  /* 0x4b8000000808b820 */ /* 0x000fe20000400000 */
[----:B--2---:R-:W-:Y:S02]  /*0740*/  FMUL R13, R13, R20 ;  /* 0x000000140d0d7220 */ /* 0x004fe40000400000 */
[----:B------:R1:W-:Y:S01]  /*0750*/  MUFU.RCP R12, R22 ;  /* 0x00000016000c7308 */ /* 0x0003e20000001000 */
[----:B------:R-:W-:Y:S01]  /*0760*/  FMUL R20, R23, R7 ;  /* 0x0000000717147220 */ /* 0x000fe20000400000 */
[----:B------:R-:W-:Y:S01]  /*0770*/  @!P2 FMUL R11, R11, 16777216 ;  /* 0x4b8000000b0ba820 */ /* 0x000fe20000400000 */
[----:B------:R-:W-:Y:S01]  /*0780*/  @!P5 FMUL R15, R15, 16777216 ;  /* 0x4b8000000f0fd820 */ /* 0x000fe20000400000 */
[----:B-1----:R-:W1:Y:S04]  /*0790*/  LDC.64 R22, c[0x0][0x228] ;  /* 0x00008a00ff167b82 */ /* 0x002e680000000a00 */
[----:B------:R2:W-:Y:S01]  /*07a0*/  MUFU.RCP R29, R8 ;  /* 0x00000008001d7308 */ /* 0x0005e20000001000 */
[----:B---3--:R-:W-:Y:S01]  /*07b0*/  FMUL R24, R24, R9 ;  /* 0x0000000918187220 */ /* 0x008fe20000400000 */
[----:B------:R-:W-:-:S02]  /*07c0*/  FMUL R13, R13, R6 ;  /* 0x000000060d0d7220 */ /* 0x000fc40000400000 */
[----:B--2---:R-:W2:Y:S04]  /*07d0*/  LDC.64 R8, c[0x0][0x230] ;  /* 0x00008c00ff087b82 */ /* 0x004ea80000000a00 */
[----:B------:R-:W3:Y:S08]  /*07e0*/  MUFU.RCP R6, R11 ;  /* 0x0000000b00067308 */ /* 0x000ef00000001000 */
[----:B------:R-:W4:Y:S01]  /*07f0*/  MUFU.RCP R10, R15 ;  /* 0x0000000f000a7308 */ /* 0x000f220000001000 */
[----:B------:R-:W-:Y:S01]  /*0800*/  @!P2 FMUL R25, R25, 16777216 ;  /* 0x4b8000001919a820 */ /* 0x000fe20000400000 */
[----:B------:R-:W-:Y:S01]  /*0810*/  @!P5 FMUL R19, R19, 16777216 ;  /* 0x4b8000001313d820 */ /* 0x000fe20000400000 */
[----:B------:R-:W-:Y:S01]  /*0820*/  FMUL R24, R24, R5 ;  /* 0x0000000518187220 */ /* 0x000fe20000400000 */
[----:B------:R-:W-:Y:S01]  /*0830*/  FMUL R27, R27, R4 ;  /* 0x000000041b1b7220 */ /* 0x000fe20000400000 */
[----:B------:R-:W-:Y:S01]  /*0840*/  CS2R R4, SRZ ;  /* 0x0000000000047805 */ /* 0x000fe2000001ff00 */
[----:B---3--:R-:W-:Y:S01]  /*0850*/  FMUL R25, R6, R25 ;  /* 0x0000001906197220 */ /* 0x008fe20000400000 */
[----:B------:R-:W-:Y:S01]  /*0860*/  CS2R R6, SRZ ;  /* 0x0000000000067805 */ /* 0x000fe2000001ff00 */
[----:B----4-:R-:W-:Y:S01]  /*0870*/  FMUL R19, R10, R19 ;  /* 0x000000130a137220 */ /* 0x010fe20000400000 */
[----:B-1----:R-:W-:-:S04]  /*0880*/  IMAD.WIDE R10, R2, 0x4, R22 ;  /* 0x00000004020a7825 */ /* 0x002fc800078e0216 */
[----:B------:R-:W-:Y:S01]  /*0890*/  IMAD.WIDE R22, R3, 0x4, R22 ;  /* 0x0000000403167825 */ /* 0x000fe200078e0216 */
[----:B------:R1:W3:Y:S03]  /*08a0*/  @!P1 LDG.E.EL.128 R4, desc[UR4][R10.64] ;  /* 0x000000040a049981 */ /* 0x0002e6000c2e1d00 */
[----:B--2---:R-:W-:-:S04]  /*08b0*/  IMAD.WIDE R14, R2, 0x4, R8 ;  /* 0x00000004020e7825 */ /* 0x004fc800078e0208 */
[----:B------:R-:W-:Y:S01]  /*08c0*/  IMAD.WIDE R2, R3, 0x4, R8 ;  /* 0x0000000403027825 */ /* 0x000fe200078e0208 */
[----:B------:R-:W-:Y:S02]  /*08d0*/  CS2R R8, SRZ ;  /* 0x0000000000087805 */ /* 0x000fe4000001ff00 */
[----:B-1----:R-:W-:-:S06]  /*08e0*/  CS2R R10, SRZ ;  /* 0x00000000000a7805 */ /* 0x002fcc000001ff00 */
[----:B------:R1:W3:Y:S01]  /*08f0*/  @!P1 LDG.E.EL.128 R8, desc[UR4][R14.64] ;  /* 0x000000040e089981 */ /* 0x0002e2000c2e1d00 */
[----:B------:R-:W-:-:S05]  /*0900*/  FSEL R21, R21, 1, P4 ;  /* 0x3f80000015157808 */ /* 0x000fca0002000000 */
[----:B------:R-:W-:-:S04]  /*0910*/  @!P6 FMUL R21, R21, 16777216 ;  /* 0x4b8000001515e820 */ /* 0x000fc80000400000 */
[----:B------:R-:W-:Y:S01]  /*0920*/  FMUL R21, R12, R21 ;  /* 0x000000150c157220 */ /* 0x000fe20000400000 */
[----:B-1----:R-:W-:-:S03]  /*0930*/  CS2R R14, SRZ ;  /* 0x00000000000e7805 */ /* 0x002fc6000001ff00 */
[----:B------:R-:W-:Y:S01]  /*0940*/  FMUL R28, R21, R28 ;  /* 0x0000001c151c7220 */ /* 0x000fe20000400000 */
[----:B---3--:R-:W-:Y:S01]  /*0950*/  FFMA R6, R13, R6, R10 ;  /* 0x000000060d067223 */ /* 0x008fe2000000000a */
[----:B------:R-:W-:Y:S01]  /*0960*/  CS2R R12, SRZ ;  /* 0x00000000000c7805 */ /* 0x000fe2000001ff00 */
[----:B------:R-:W-:Y:S01]  /*0970*/  FFMA R7, R20, R7, R11 ;  /* 0x0000000714077223 */ /* 0x000fe2000000000b */
[----:B------:R-:W-:Y:S01]  /*0980*/  CS2R R20, SRZ ;  /* 0x0000000000147805 */ /* 0x000fe2000001ff00 */
[----:B------:R-:W1:Y:S03]  /*0990*/  LDC.64 R10, c[0x0][0x238] ;  /* 0x00008e00ff0a7b82 */ /* 0x000e660000000a00 */
[----:B------:R2:W3:Y:S02]  /*09a0*/  @!P0 LDG.E.EL.128 R12, desc[UR4][R22.64] ;  /* 0x00000004160c8981 */ /* 0x0004e4000c2e1d00 */
[----:B--2---:R-:W-:-:S06]  /*09b0*/  CS2R R22, SRZ ;  /* 0x0000000000167805 */ /* 0x004fcc000001ff00 */
[----:B------:R-:W3:Y:S01]  /*09c0*/  @!P0 LDG.E.EL.128 R20, desc[UR4][R2.64] ;  /* 0x0000000402148981 */ /* 0x000ee2000c2e1d00 */
[----:B------:R-:W-:Y:S01]  /*09d0*/  @!P3 FMUL R26, R26, 16777216 ;  /* 0x4b8000001a1ab820 */ /* 0x000fe20000400000 */
[----:B------:R-:W-:Y:S01]  /*09e0*/  FFMA R5, R24, R5, R9 ;  /* 0x0000000518057223 */ /* 0x000fe20000000009 */
[----:B------:R-:W-:Y:S02]  /*09f0*/  FFMA R4, R27, R4, R8 ;  /* 0x000000041b047223 */ /* 0x000fe40000000008 */
[----:B------:R-:W-:Y:S01]  /*0a00*/  FMUL R26, R29, R26 ;  /* 0x0000001a1d1a7220 */ /* 0x000fe20000400000 */
[----:B------:R-:W-:Y:S01]  /*0a10*/  FSETP.GEU.AND P2, PT, R7, RZ, PT ;  /* 0x000000ff0700720b */ /* 0x000fe20003f4e000 */
[----:B------:R-:W-:Y:S01]  /*0a20*/  FMUL R25, R25, R18 ;  /* 0x0000001219197220 */ /* 0x000fe20000400000 */
[----:B------:R-:W-:Y:S01]  /*0a30*/  FSETP.GEU.AND P3, PT, R6, RZ, PT ;  /* 0x000000ff0600720b */ /* 0x000fe20003f6e000 */
[----:B------:R-:W-:Y:S01]  /*0a40*/  FMUL R26, R26, R17 ;  /* 0x000000111a1a7220 */ /* 0x000fe20000400000 */
[----:B------:R-:W-:Y:S01]  /*0a50*/  FSETP.GEU.AND P4, PT, R5, RZ, PT ;  /* 0x000000ff0500720b */ /* 0x000fe20003f8e000 */
[----:B------:R-:W-:Y:S01]  /*0a60*/  FMUL R19, R19, R16 ;  /* 0x0000001013137220 */ /* 0x000fe20000400000 */
[----:B------:R-:W-:Y:S01]  /*0a70*/  FSETP.GEU.AND P5, PT, R4, RZ, PT ;  /* 0x000000ff0400720b */ /* 0x000fe20003fae000 */
[----:B-1----:R-:W-:Y:S01]  /*0a80*/  IMAD.WIDE R10, R0, 0x4, R10 ;  /* 0x00000004000a7825 */ /* 0x002fe200078e020a */
[----:B------:R-:W-:-:S02]  /*0a90*/  SEL R7, R7, RZ, P2 ;  /* 0x000000ff07077207 */ /* 0x000fc40001000000 */
[----:B------:R-:W-:Y:S02]  /*0aa0*/  SEL R6, R6, RZ, P3 ;  /* 0x000000ff06067207 */ /* 0x000fe40001800000 */
[----:B------:R-:W-:Y:S02]  /*0ab0*/  SEL R5, R5, RZ, P4 ;  /* 0x000000ff05057207 */ /* 0x000fe40002000000 */
[----:B------:R-:W-:-:S05]  /*0ac0*/  SEL R4, R4, RZ, P5 ;  /* 0x000000ff04047207 */ /* 0x000fca0002800000 */
[----:B------:R1:W-:Y:S01]  /*0ad0*/  @!P1 STG.E.128 desc[UR4][R10.64], R4 ;  /* 0x000000040a009986 */ /* 0x0003e2000c101d04 */
[----:B---3--:R-:W-:Y:S01]  /*0ae0*/  FFMA R15, R28, R15, R23 ;  /* 0x0000000f1c0f7223 */ /* 0x008fe20000000017 */
[----:B------:R-:W-:Y:S01]  /*0af0*/  FFMA R14, R25, R14, R22 ;  /* 0x0000000e190e7223 */ /* 0x000fe20000000016 */
[----:B------:R-:W-:Y:S01]  /*0b00*/  FFMA R13, R26, R13, R21 ;  /* 0x0000000d1a0d7223 */ /* 0x000fe20000000015 */
[----:B------:R-:W-:Y:S02]  /*0b10*/  FFMA R12, R19, R12, R20 ;  /* 0x0000000c130c7223 */ /* 0x000fe40000000014 */
[----:B------:R-:W-:Y:S02]  /*0b20*/  FSETP.GEU.AND P1, PT, R15, RZ, PT ;  /* 0x000000ff0f00720b */ /* 0x000fe40003f2e000 */
[----:B------:R-:W-:Y:S02]  /*0b30*/  FSETP.GEU.AND P2, PT, R14, RZ, PT ;  /* 0x000000ff0e00720b */ /* 0x000fe40003f4e000 */
[----:B------:R-:W-:-:S02]  /*0b40*/  FSETP.GEU.AND P3, PT, R13, RZ, PT ;  /* 0x000000ff0d00720b */ /* 0x000fc40003f6e000 */
[----:B------:R-:W-:Y:S02]  /*0b50*/  FSETP.GEU.AND P4, PT, R12, RZ, PT ;  /* 0x000000ff0c00720b */ /* 0x000fe40003f8e000 */
[----:B------:R-:W-:Y:S02]  /*0b60*/  SEL R15, R15, RZ, P1 ;  /* 0x000000ff0f0f7207 */ /* 0x000fe40000800000 */
[----:B------:R-:W-:Y:S02]  /*0b70*/  SEL R14, R14, RZ, P2 ;  /* 0x000000ff0e0e7207 */ /* 0x000fe40001000000 */
[----:B------:R-:W-:Y:S02]  /*0b80*/  SEL R13, R13, RZ, P3 ;  /* 0x000000ff0d0d7207 */ /* 0x000fe40001800000 */
[----:B------:R-:W-:Y:S01]  /*0b90*/  SEL R12, R12, RZ, P4 ;  /* 0x000000ff0c0c7207 */ /* 0x000fe20002000000 */
[----:B-1----:R-:W-:Y:S06]  /*0ba0*/  @P0 EXIT ;  /* 0x000000000000094d */ /* 0x002fec0003800000 */
[----:B------:R-:W-:Y:S01]  /*0bb0*/  STG.E.128 desc[UR4][R10.64+0x800], R12 ;  /* 0x0008000c0a007986 */ /* 0x000fe2000c101d04 */
[----:B------:R-:W-:Y:S05]  /*0bc0*/  EXIT ;  /* 0x000000000000794d */ /* 0x000fea0003800000 */
.L_x_0:
[----:B------:R-:W-:-:S00]  /*0bd0*/  BRA `(.L_x_0) ;  /* 0xfffffffc00fc7947 */ /* 0x000fc0000383ffff */
[----:B------:R-:W-:-:S00]  /*0be0*/  NOP ;  /* 0x0000000000007918 */ /* 0x000fc00000000000 */
        /* <DEDUP_REMOVED lines=9> */
.L_x_1:


//--------------------- .nv.global.init           --------------------------
	.section	.nv.global.init,"aw",@progbits
.nv.global.init:
	.type		_$_str,@object
	.size		_$_str,(_$_str_$_2 - _$_str)
_$_str:
        /*0000*/ 	.byte	0x5f, 0x5f, 0x43, 0x55, 0x44, 0x41, 0x5f, 0x46, 0x54, 0x5a, 0x00
	.type		_$_str_$_2,@object
	.size		_$_str_$_2,(.L_1 - _$_str_$_2)
_$_str_$_2:
        /*000b*/ 	.byte	0x5f, 0x5f, 0x43, 0x55, 0x44, 0x41, 0x5f, 0x50, 0x52, 0x45, 0x43, 0x5f, 0x53, 0x51, 0x52, 0x54
        /*001b*/ 	.byte	0x00
.L_1:


//--------------------- .nv.constant0.triton_poi_fused__native_batch_norm_legit_no_training_relu_28 --------------------------
	.section	.nv.constant0.triton_poi_fused__native_batch_norm_legit_no_training_relu_28,"a",@progbits
	.sectionflags	@""
	.align	4
.nv.constant0.triton_poi_fused__native_batch_norm_legit_no_training_relu_28:
	.zero		580
